//
// Generated by NVIDIA NVVM Compiler
//
// Compiler Build ID: CL-36424714
// Cuda compilation tools, release 13.0, V13.0.88
// Based on NVVM 20.0.0
//

.version 9.0
.target sm_100
.address_size 64

	// .globl	_Z20print_thread_mappingi
.extern .func  (.param .b32 func_retval0) vprintf
(
	.param .b64 vprintf_param_0,
	.param .b64 vprintf_param_1
)
;
.global .align 1 .b8 $str[41] = {98, 108, 111, 99, 107, 32, 37, 100, 44, 32, 116, 104, 114, 101, 97, 100, 32, 37, 100, 32, 45, 45, 62, 32, 103, 108, 111, 98, 97, 108, 32, 105, 110, 100, 101, 120, 32, 37, 100, 10};

.visible .entry _Z20print_thread_mappingi(
	.param .u32 _Z20print_thread_mappingi_param_0
)
{
	.local .align 8 .b8 	__local_depot0[16];
	.reg .b64 	%SP;
	.reg .b64 	%SPL;
	.reg .pred 	%p<2>;
	.reg .b32 	%r<8>;
	.reg .b64 	%rd<5>;

	mov.u64 	%SPL, __local_depot0;
	cvta.local.u64 	%SP, %SPL;
	ld.param.u32 	%r4, [_Z20print_thread_mappingi_param_0];
	mov.u32 	%r1, %ctaid.x;
	mov.u32 	%r5, %ntid.x;
	mov.u32 	%r2, %tid.x;
	mad.lo.s32 	%r3, %r1, %r5, %r2;
	setp.ge.s32 	%p1, %r3, %r4;
	@%p1 bra 	$L__BB0_2;
	add.u64 	%rd1, %SP, 0;
	add.u64 	%rd2, %SPL, 0;
	st.local.v2.u32 	[%rd2], {%r1, %r2};
	st.local.u32 	[%rd2+8], %r3;
	mov.u64 	%rd3, $str;
	cvta.global.u64 	%rd4, %rd3;
	{ // callseq 0, 0
	.param .b64 param0;
	st.param.b64 	[param0], %rd4;
	.param .b64 param1;
	st.param.b64 	[param1], %rd1;
	.param .b32 retval0;
	call.uni (retval0), 
	vprintf, 
	(
	param0, 
	param1
	);
	ld.param.b32 	%r6, [retval0];
	} // callseq 0
$L__BB0_2:
	ret;

}


// ===== COMPILED SASS (sm_100) =====

	.target	sm_100

	.elftype	@"ET_EXEC"


//--------------------- .note.nv.tkinfo           --------------------------
	.section	.note.nv.tkinfo,"",@"SHT_NOTE"
	.sectionflags	@"SHF_NOTE_NV_TKINFO"
	.tkinfo
        /*0018*/ 	.word	0x00000002
        /*0030*/ 	.string	""
        /*0030*/ 	.string	"ptxas"
        /*0030*/ 	.string	"Cuda compilation tools, release 13.0, V13.0.88"
        /*0030*/ 	.string	"Build cuda_13.0.r13.0/compiler.36424714_0"
        /*0030*/ 	.string	"-arch sm_100 -m 64 "



//--------------------- .note.nv.cuinfo           --------------------------
	.section	.note.nv.cuinfo,"",@"SHT_NOTE"
	.sectionflags	@"SHF_NOTE_NV_CUINFO"
        /*0018*/ 	.short	0x0002
        /*001a*/ 	.short	0x0064
        /*001c*/ 	.short	0x0082
	.zero		2


//--------------------- .nv.info                  --------------------------
	.section	.nv.info,"",@"SHT_CUDA_INFO"
	.align	4


	//----- nvinfo : EIATTR_REGCOUNT
	.align		4
        /*0000*/ 	.byte	0x04, 0x2f
        /*0002*/ 	.short	(.L_2 - .L_1)
	.align		4
.L_1:
        /*0004*/ 	.word	index@(_Z20print_thread_mappingi)
        /*0008*/ 	.word	0x00000018


	//----- nvinfo : EIATTR_FRAME_SIZE
	.align		4
.L_2:
        /*000c*/ 	.byte	0x04, 0x11
        /*000e*/ 	.short	(.L_4 - .L_3)
	.align		4
.L_3:
        /*0010*/ 	.word	index@(_Z20print_thread_mappingi)
        /*0014*/ 	.word	0x00000010


	//----- nvinfo : EIATTR_MIN_STACK_SIZE
	.align		4
.L_4:
        /*0018*/ 	.byte	0x04, 0x12
        /*001a*/ 	.short	(.L_6 - .L_5)
	.align		4
.L_5:
        /*001c*/ 	.word	index@(_Z20print_thread_mappingi)
        /*0020*/ 	.word	0x00000010
.L_6:


//--------------------- .nv.compat                --------------------------
	.section	.nv.compat,"",@"SHT_CUDA_COMPAT_INFO"
	.align	4
        /*0000*/ 	.byte	0x02, 0x09, 0x00, 0x00, 0x02, 0x02, 0x01, 0x00, 0x02, 0x05, 0x05, 0x00, 0x03, 0x07, 0x01, 0x01
        /*0010*/ 	.byte	0x02, 0x03, 0x00, 0x00, 0x02, 0x06, 0x01, 0x00, 0x04, 0x0b, 0x08, 0x00, 0x09, 0x00, 0x00, 0x00
        /*0020*/ 	.byte	0x00, 0x00, 0x00, 0x00


//--------------------- .nv.info._Z20print_thread_mappingi --------------------------
	.section	.nv.info._Z20print_thread_mappingi,"",@"SHT_CUDA_INFO"
	.sectionflags	@""
	.align	4


	//----- nvinfo : EIATTR_CUDA_API_VERSION
	.align		4
        /*0000*/ 	.byte	0x04, 0x37
        /*0002*/ 	.short	(.L_8 - .L_7)
.L_7:
        /*0004*/ 	.word	0x00000082


	//----- nvinfo : EIATTR_KPARAM_INFO
	.align		4
.L_8:
        /*0008*/ 	.byte	0x04, 0x17
        /*000a*/ 	.short	(.L_10 - .L_9)
.L_9:
        /*000c*/ 	.word	0x00000000
        /*0010*/ 	.short	0x0000
        /*0012*/ 	.short	0x0000
        /*0014*/ 	.byte	0x00, 0xf0, 0x11, 0x00


	//----- nvinfo : EIATTR_SPARSE_MMA_MASK
	.align		4
.L_10:
        /*0018*/ 	.byte	0x03, 0x50
        /*001a*/ 	.short	0x0000


	//----- nvinfo : EIATTR_MAXREG_COUNT
	.align		4
        /*001c*/ 	.byte	0x03, 0x1b
        /*001e*/ 	.short	0x00ff


	//----- nvinfo : EIATTR_EXTERNS
	.align		4
        /*0020*/ 	.byte	0x04, 0x0f
        /*0022*/ 	.short	(.L_12 - .L_11)


	//   ....[0]....
	.align		4
.L_11:
        /*0024*/ 	.word	index@(vprintf)


	//----- nvinfo : EIATTR_MERCURY_ISA_VERSION
	.align		4
.L_12:
        /*0028*/ 	.byte	0x03, 0x5f
        /*002a*/ 	.short	0x0101


	//----- nvinfo : EIATTR_VRC_CTA_INIT_COUNT
	.align		4
        /*002c*/ 	.byte	0x02, 0x4a
	.zero		1
	.zero		1


	//----- nvinfo : EIATTR_SYSCALL_OFFSETS
	.align		4
        /*0030*/ 	.byte	0x04, 0x46
        /*0032*/ 	.short	(.L_14 - .L_13)


	//   ....[0]....
.L_13:
        /*0034*/ 	.word	0x00000150


	//----- nvinfo : EIATTR_EXIT_INSTR_OFFSETS
	.align		4
.L_14:
        /*0038*/ 	.byte	0x04, 0x1c
        /*003a*/ 	.short	(.L_16 - .L_15)


	//   ....[0]....
.L_15:
        /*003c*/ 	.word	0x000000c0


	//   ....[1]....
        /*0040*/ 	.word	0x00000160


	//----- nvinfo : EIATTR_CRS_STACK_SIZE
	.align		4
.L_16:
        /*0044*/ 	.byte	0x04, 0x1e
        /*0046*/ 	.short	(.L_18 - .L_17)
.L_17:
        /*0048*/ 	.word	0x00000000


	//----- nvinfo : EIATTR_CBANK_PARAM_SIZE
	.align		4
.L_18:
        /*004c*/ 	.byte	0x03, 0x19
        /*004e*/ 	.short	0x0004


	//----- nvinfo : EIATTR_PARAM_CBANK
	.align		4
        /*0050*/ 	.byte	0x04, 0x0a
        /*0052*/ 	.short	(.L_20 - .L_19)
	.align		4
.L_19:
        /*0054*/ 	.word	index@(.nv.constant0._Z20print_thread_mappingi)
        /*0058*/ 	.short	0x0380
        /*005a*/ 	.short	0x0004


	//----- nvinfo : EIATTR_SW_WAR
	.align		4
.L_20:
        /*005c*/ 	.byte	0x04, 0x36
        /*005e*/ 	.short	(.L_22 - .L_21)
.L_21:
        /*0060*/ 	.word	0x00000008
.L_22:


//--------------------- .nv.callgraph             --------------------------
	.section	.nv.callgraph,"",@"SHT_CUDA_CALLGRAPH"
	.align	4
	.sectionentsize	8
	.align		4
        /*0000*/ 	.word	0x00000000
	.align		4
        /*0004*/ 	.word	0xffffffff
	.align		4
        /*0008*/ 	.word	index@(_Z20print_thread_mappingi)
	.align		4
        /*000c*/ 	.word	index@(vprintf)
	.align		4
        /*0010*/ 	.word	0x00000000
	.align		4
        /*0014*/ 	.word	0xfffffffe
	.align		4
        /*0018*/ 	.word	0x00000000
	.align		4
        /*001c*/ 	.word	0xfffffffd
	.align		4
        /*0020*/ 	.word	0x00000000
	.align		4
        /*0024*/ 	.word	0xfffffffc


//--------------------- .nv.constant4             --------------------------
	.section	.nv.constant4,"a",@progbits
	.align	8
	.align		8
.nv.constant4:
        /*0000*/ 	.dword	vprintf
	.align		8
        /*0008*/ 	.dword	$str


//--------------------- .text._Z20print_thread_mappingi --------------------------
	.section	.text._Z20print_thread_mappingi,"ax",@progbits
	.align	128
        .global         _Z20print_thread_mappingi
        .type           _Z20print_thread_mappingi,@function
        .size           _Z20print_thread_mappingi,(.L_x_2 - _Z20print_thread_mappingi)
        .other          _Z20print_thread_mappingi,@"STO_CUDA_ENTRY STV_DEFAULT"
_Z20print_thread_mappingi:
.text._Z20print_thread_mappingi:
[----:B------:R-:W0:Y:S01]  /*0000*/  LDC R1, c[0x0][0x37c] ;  /* 0x0000df00ff017b82 */ /* 0x000e220000000800 */
[----:B------:R-:W1:Y:S01]  /*0010*/  S2R R8, SR_CTAID.X ;  /* 0x0000000000087919 */ /* 0x000e620000002500 */
[----:B------:R-:W2:Y:S01]  /*0020*/  LDCU UR5, c[0x0][0x2fc] ;  /* 0x00005f80ff0577ac */ /* 0x000ea20008000800 */
[----:B0-----:R-:W-:Y:S01]  /*0030*/  VIADD R1, R1, 0xfffffff0 ;  /* 0xfffffff001017836 */ /* 0x001fe20000000000 */
[----:B------:R-:W1:Y:S01]  /*0040*/  S2R R9, SR_TID.X ;  /* 0x0000000000097919 */ /* 0x000e620000002100 */
[----:B------:R-:W1:Y:S01]  /*0050*/  LDCU UR6, c[0x0][0x360] ;  /* 0x00006c00ff0677ac */ /* 0x000e620008000800 */
[----:B------:R-:W0:Y:S01]  /*0060*/  LDCU UR7, c[0x0][0x380] ;  /* 0x00007000ff0777ac */ /* 0x000e220008000800 */
[----:B------:R-:W3:Y:S02]  /*0070*/  LDCU UR4, c[0x0][0x2f8] ;  /* 0x00005f00ff0477ac */ /* 0x000ee40008000800 */
[----:B---3--:R-:W-:Y:S01]  /*0080*/  IADD3 R6, P1, PT, R1, UR4, RZ ;  /* 0x0000000401067c10 */ /* 0x008fe2000ff3e0ff */
[----:B-1----:R-:W-:-:S04]  /*0090*/  IMAD R0, R8, UR6, R9 ;  /* 0x0000000608007c24 */ /* 0x002fc8000f8e0209 */
[----:B--2---:R-:W-:Y:S01]  /*00a0*/  IMAD.X R7, RZ, RZ, UR5, P1 ;  /* 0x00000005ff077e24 */ /* 0x004fe200088e06ff */
[----:B0-----:R-:W-:-:S13]  /*00b0*/  ISETP.GE.AND P0, PT, R0, UR7, PT ;  /* 0x0000000700007c0c */ /* 0x001fda000bf06270 */
[----:B------:R-:W-:Y:S05]  /*00c0*/  @P0 EXIT ;  /* 0x000000000000094d */ /* 0x000fea0003800000 */
[----:B------:R-:W-:Y:S01]  /*00d0*/  MOV R2, 0x0 ;  /* 0x0000000000027802 */ /* 0x000fe20000000f00 */
[----:B------:R0:W-:Y:S01]  /*00e0*/  STL.64 [R1], R8 ;  /* 0x0000000801007387 */ /* 0x0001e20000100a00 */
[----:B------:R-:W1:Y:S03]  /*00f0*/  LDCU.64 UR4, c[0x4][0x8] ;  /* 0x01000100ff0477ac */ /* 0x000e660008000a00 */
[----:B------:R0:W-:Y:S01]  /*0100*/  STL [R1+0x8], R0 ;  /* 0x0000080001007387 */ /* 0x0001e20000100800 */
[----:B------:R-:W2:Y:S01]  /*0110*/  LDC.64 R2, c[0x4][R2] ;  /* 0x0100000002027b82 */ /* 0x000ea20000000a00 */
[----:B-1----:R-:W-:Y:S01]  /*0120*/  MOV R4, UR4 ;  /* 0x0000000400047c02 */ /* 0x002fe20008000f00 */
[----:B0-----:R-:W-:-:S07]  /*0130*/  IMAD.U32 R5, RZ, RZ, UR5 ;  /* 0x00000005ff057e24 */ /* 0x001fce000f8e00ff */
[----:B------:R-:W-:-:S07]  /*0140*/  LEPC R20, `(.L_x_0) ;  /* 0x000000001014794e */ /* 0x000fce0000000000 */
[----:B--2---:R-:W-:Y:S05]  /*0150*/  CALL.ABS.NOINC R2 ;  /* 0x0000000002007343 */ /* 0x004fea0003c00000 */
.L_x_0:
[----:B------:R-:W-:Y:S05]  /*0160*/  EXIT ;  /* 0x000000000000794d */ /* 0x000fea0003800000 */
.L_x_1:
[----:B------:R-:W-:-:S00]  /*0170*/  BRA `(.L_x_1) ;  /* 0xfffffffc00fc7947 */ /* 0x000fc0000383ffff */
[----:B------:R-:W-:-:S00]  /*0180*/  NOP ;  /* 0x0000000000007918 */ /* 0x000fc00000000000 */
[----:B------:R-:W-:-:S00]  /*0190*/  NOP ;  /* 0x0000000000007918 */ /* 0x000fc00000000000 */
[----:B------:R-:W-:-:S00]  /*01a0*/  NOP ;  /* 0x0000000000007918 */ /* 0x000fc00000000000 */
[----:B------:R-:W-:-:S00]  /*01b0*/  NOP ;  /* 0x0000000000007918 */ /* 0x000fc00000000000 */
[----:B------:R-:W-:-:S00]  /*01c0*/  NOP ;  /* 0x0000000000007918 */ /* 0x000fc00000000000 */
[----:B------:R-:W-:-:S00]  /*01d0*/  NOP ;  /* 0x0000000000007918 */ /* 0x000fc00000000000 */
[----:B------:R-:W-:-:S00]  /*01e0*/  NOP ;  /* 0x0000000000007918 */ /* 0x000fc00000000000 */
[----:B------:R-:W-:-:S00]  /*01f0*/  NOP ;  /* 0x0000000000007918 */ /* 0x000fc00000000000 */
.L_x_2:


//--------------------- .nv.global.init           --------------------------
	.section	.nv.global.init,"aw",@progbits
.nv.global.init:
	.type		$str,@object
	.size		$str,(.L_0 - $str)
$str:
        /*0000*/ 	.byte	0x62, 0x6c, 0x6f, 0x63, 0x6b, 0x20, 0x25, 0x64, 0x2c, 0x20, 0x74, 0x68, 0x72, 0x65, 0x61, 0x64
        /*0010*/ 	.byte	0x20, 0x25, 0x64, 0x20, 0x2d, 0x2d, 0x3e, 0x20, 0x67, 0x6c, 0x6f, 0x62, 0x61, 0x6c, 0x20, 0x69
        /*0020*/ 	.byte	0x6e, 0x64, 0x65, 0x78, 0x20, 0x25, 0x64, 0x0a, 0x00
.L_0:


//--------------------- .nv.shared.reserved.0     --------------------------
	.section	.nv.shared.reserved.0,"aw",@nobits
	.weak		__nv_reservedSMEM_offset_0_alias
	.size		__nv_reservedSMEM_offset_0_alias, 0, 64
	.other		__nv_reservedSMEM_offset_0_alias,@"STO_CUDA_RESERVED_SHARED STV_DEFAULT"
__nv_reservedSMEM_offset_0_alias:
	.zero		0
	.zero		64


//--------------------- .nv.constant0._Z20print_thread_mappingi --------------------------
	.section	.nv.constant0._Z20print_thread_mappingi,"a",@progbits
	.sectionflags	@""
	.align	4
.nv.constant0._Z20print_thread_mappingi:
	.zero		900


//--------------------- SYMBOLS --------------------------

	.type		.nv.reservedSmem.offset0,@object
	.size		.nv.reservedSmem.offset0,0x4
	.type		vprintf,@function
